//
// Generated by NVIDIA NVVM Compiler
//
// Compiler Build ID: CL-36424714
// Cuda compilation tools, release 13.0, V13.0.88
// Based on NVVM 20.0.0
//

.version 9.0
.target sm_100
.address_size 64

	// .globl	cuda_calc_diff

.visible .entry cuda_calc_diff(
	.param .u32 cuda_calc_diff_param_0,
	.param .u64 .ptr .align 1 cuda_calc_diff_param_1,
	.param .u64 .ptr .align 1 cuda_calc_diff_param_2,
	.param .u64 .ptr .align 1 cuda_calc_diff_param_3,
	.param .u64 .ptr .align 1 cuda_calc_diff_param_4
)
{
	.reg .pred 	%p<7>;
	.reg .b16 	%rs<6>;
	.reg .b32 	%r<13>;
	.reg .b32 	%f<35>;
	.reg .b64 	%rd<28>;

	ld.param.u32 	%r3, [cuda_calc_diff_param_0];
	ld.param.u64 	%rd8, [cuda_calc_diff_param_1];
	ld.param.u64 	%rd9, [cuda_calc_diff_param_2];
	ld.param.u64 	%rd10, [cuda_calc_diff_param_3];
	ld.param.u64 	%rd11, [cuda_calc_diff_param_4];
	cvta.to.global.u64 	%rd1, %rd11;
	cvta.to.global.u64 	%rd2, %rd9;
	cvta.to.global.u64 	%rd3, %rd10;
	mov.u32 	%r4, %ctaid.x;
	mov.u32 	%r5, %ntid.x;
	mov.u32 	%r6, %tid.x;
	mad.lo.s32 	%r7, %r4, %r5, %r6;
	mov.u32 	%r8, %ctaid.y;
	mov.u32 	%r9, %ntid.y;
	mov.u32 	%r10, %tid.y;
	mad.lo.s32 	%r11, %r8, %r9, %r10;
	mad.lo.s32 	%r1, %r7, %r3, %r11;
	cvt.s64.s32 	%rd12, %r1;
	add.s64 	%rd4, %rd3, %rd12;
	ld.global.u8 	%rs1, [%rd4];
	setp.ne.s16 	%p1, %rs1, 0;
	@%p1 bra 	$L__BB0_11;
	cvta.to.global.u64 	%rd13, %rd8;
	mul.wide.s32 	%rd14, %r1, 4;
	add.s64 	%rd5, %rd13, %rd14;
	ld.global.f32 	%f1, [%rd5];
	setp.leu.f32 	%p2, %f1, 0f00000000;
	@%p2 bra 	$L__BB0_11;
	sub.s32 	%r2, %r1, %r3;
	add.s64 	%rd6, %rd2, %rd14;
	ld.global.f32 	%f13, [%rd6];
	mul.f32 	%f2, %f13, 0f3E800000;
	mul.f32 	%f3, %f1, %f2;
	cvt.s64.s32 	%rd16, %r3;
	add.s64 	%rd17, %rd4, %rd16;
	ld.global.u8 	%rs2, [%rd17];
	setp.ne.s16 	%p3, %rs2, 0;
	mov.f32 	%f32, 0f00000000;
	@%p3 bra 	$L__BB0_4;
	add.s32 	%r12, %r1, %r3;
	mul.wide.s32 	%rd18, %r3, 4;
	add.s64 	%rd19, %rd6, %rd18;
	ld.global.f32 	%f14, [%rd19];
	add.f32 	%f32, %f14, 0f00000000;
	mul.wide.s32 	%rd20, %r12, 4;
	add.s64 	%rd21, %rd1, %rd20;
	mul.f32 	%f15, %f3, %f14;
	atom.global.add.f32 	%f16, [%rd21], %f15;
$L__BB0_4:
	cvt.s64.s32 	%rd22, %r2;
	add.s64 	%rd23, %rd3, %rd22;
	ld.global.u8 	%rs3, [%rd23];
	setp.ne.s16 	%p4, %rs3, 0;
	@%p4 bra 	$L__BB0_6;
	mul.wide.s32 	%rd24, %r2, 4;
	add.s64 	%rd25, %rd2, %rd24;
	ld.global.f32 	%f17, [%rd25];
	add.f32 	%f32, %f32, %f17;
	add.s64 	%rd26, %rd1, %rd24;
	mul.f32 	%f18, %f3, %f17;
	atom.global.add.f32 	%f19, [%rd26], %f18;
$L__BB0_6:
	ld.global.u8 	%rs4, [%rd4+1];
	setp.ne.s16 	%p5, %rs4, 0;
	add.s64 	%rd7, %rd1, %rd14;
	@%p5 bra 	$L__BB0_8;
	ld.global.f32 	%f20, [%rd6+4];
	add.f32 	%f32, %f32, %f20;
	mul.f32 	%f21, %f3, %f20;
	atom.global.add.f32 	%f22, [%rd7+4], %f21;
$L__BB0_8:
	ld.global.u8 	%rs5, [%rd4+-1];
	setp.ne.s16 	%p6, %rs5, 0;
	@%p6 bra 	$L__BB0_10;
	ld.global.f32 	%f23, [%rd6+-4];
	add.f32 	%f32, %f32, %f23;
	mul.f32 	%f24, %f3, %f23;
	atom.global.add.f32 	%f25, [%rd7+-4], %f24;
$L__BB0_10:
	mul.f32 	%f26, %f2, %f32;
	mov.f32 	%f27, 0f3F800000;
	sub.f32 	%f28, %f27, %f26;
	ld.global.f32 	%f29, [%rd5];
	mul.f32 	%f30, %f29, %f28;
	st.global.f32 	[%rd5], %f30;
$L__BB0_11:
	ret;

}


// ===== COMPILED SASS (sm_100) =====

	.target	sm_100

	.elftype	@"ET_EXEC"


//--------------------- .note.nv.tkinfo           --------------------------
	.section	.note.nv.tkinfo,"",@"SHT_NOTE"
	.sectionflags	@"SHF_NOTE_NV_TKINFO"
	.tkinfo
        /*0018*/ 	.word	0x00000002
        /*0030*/ 	.string	""
        /*0030*/ 	.string	"ptxas"
        /*0030*/ 	.string	"Cuda compilation tools, release 13.0, V13.0.88"
        /*0030*/ 	.string	"Build cuda_13.0.r13.0/compiler.36424714_0"
        /*0030*/ 	.string	"-arch sm_100 -m 64 "



//--------------------- .note.nv.cuinfo           --------------------------
	.section	.note.nv.cuinfo,"",@"SHT_NOTE"
	.sectionflags	@"SHF_NOTE_NV_CUINFO"
        /*0018*/ 	.short	0x0002
        /*001a*/ 	.short	0x0064
        /*001c*/ 	.short	0x0082
	.zero		2


//--------------------- .nv.info                  --------------------------
	.section	.nv.info,"",@"SHT_CUDA_INFO"
	.align	4


	//----- nvinfo : EIATTR_REGCOUNT
	.align		4
        /*0000*/ 	.byte	0x04, 0x2f
        /*0002*/ 	.short	(.L_1 - .L_0)
	.align		4
.L_0:
        /*0004*/ 	.word	index@(cuda_calc_diff)
        /*0008*/ 	.word	0x0000001a


	//----- nvinfo : EIATTR_FRAME_SIZE
	.align		4
.L_1:
        /*000c*/ 	.byte	0x04, 0x11
        /*000e*/ 	.short	(.L_3 - .L_2)
	.align		4
.L_2:
        /*0010*/ 	.word	index@(cuda_calc_diff)
        /*0014*/ 	.word	0x00000000


	//----- nvinfo : EIATTR_MIN_STACK_SIZE
	.align		4
.L_3:
        /*0018*/ 	.byte	0x04, 0x12
        /*001a*/ 	.short	(.L_5 - .L_4)
	.align		4
.L_4:
        /*001c*/ 	.word	index@(cuda_calc_diff)
        /*0020*/ 	.word	0x00000000
.L_5:


//--------------------- .nv.compat                --------------------------
	.section	.nv.compat,"",@"SHT_CUDA_COMPAT_INFO"
	.align	4
        /*0000*/ 	.byte	0x02, 0x09, 0x00, 0x00, 0x02, 0x02, 0x01, 0x00, 0x02, 0x05, 0x05, 0x00, 0x03, 0x07, 0x01, 0x01
        /*0010*/ 	.byte	0x02, 0x03, 0x00, 0x00, 0x02, 0x06, 0x01, 0x00, 0x04, 0x0b, 0x08, 0x00, 0x09, 0x00, 0x00, 0x00
        /*0020*/ 	.byte	0x00, 0x00, 0x00, 0x00


//--------------------- .nv.info.cuda_calc_diff   --------------------------
	.section	.nv.info.cuda_calc_diff,"",@"SHT_CUDA_INFO"
	.sectionflags	@""
	.align	4


	//----- nvinfo : EIATTR_CUDA_API_VERSION
	.align		4
        /*0000*/ 	.byte	0x04, 0x37
        /*0002*/ 	.short	(.L_7 - .L_6)
.L_6:
        /*0004*/ 	.word	0x00000082


	//----- nvinfo : EIATTR_KPARAM_INFO
	.align		4
.L_7:
        /*0008*/ 	.byte	0x04, 0x17
        /*000a*/ 	.short	(.L_9 - .L_8)
.L_8:
        /*000c*/ 	.word	0x00000000
        /*0010*/ 	.short	0x0004
        /*0012*/ 	.short	0x0020
        /*0014*/ 	.byte	0x00, 0xf5, 0x21, 0x00


	//----- nvinfo : EIATTR_KPARAM_INFO
	.align		4
.L_9:
        /*0018*/ 	.byte	0x04, 0x17
        /*001a*/ 	.short	(.L_11 - .L_10)
.L_10:
        /*001c*/ 	.word	0x00000000
        /*0020*/ 	.short	0x0003
        /*0022*/ 	.short	0x0018
        /*0024*/ 	.byte	0x00, 0xf5, 0x21, 0x00


	//----- nvinfo : EIATTR_KPARAM_INFO
	.align		4
.L_11:
        /*0028*/ 	.byte	0x04, 0x17
        /*002a*/ 	.short	(.L_13 - .L_12)
.L_12:
        /*002c*/ 	.word	0x00000000
        /*0030*/ 	.short	0x0002
        /*0032*/ 	.short	0x0010
        /*0034*/ 	.byte	0x00, 0xf5, 0x21, 0x00


	//----- nvinfo : EIATTR_KPARAM_INFO
	.align		4
.L_13:
        /*0038*/ 	.byte	0x04, 0x17
        /*003a*/ 	.short	(.L_15 - .L_14)
.L_14:
        /*003c*/ 	.word	0x00000000
        /*0040*/ 	.short	0x0001
        /*0042*/ 	.short	0x0008
        /*0044*/ 	.byte	0x00, 0xf5, 0x21, 0x00


	//----- nvinfo : EIATTR_KPARAM_INFO
	.align		4
.L_15:
        /*0048*/ 	.byte	0x04, 0x17
        /*004a*/ 	.short	(.L_17 - .L_16)
.L_16:
        /*004c*/ 	.word	0x00000000
        /*0050*/ 	.short	0x0000
        /*0052*/ 	.short	0x0000
        /*0054*/ 	.byte	0x00, 0xf0, 0x11, 0x00


	//----- nvinfo : EIATTR_SPARSE_MMA_MASK
	.align		4
.L_17:
        /*0058*/ 	.byte	0x03, 0x50
        /*005a*/ 	.short	0x0000


	//----- nvinfo : EIATTR_MAXREG_COUNT
	.align		4
        /*005c*/ 	.byte	0x03, 0x1b
        /*005e*/ 	.short	0x00ff


	//----- nvinfo : EIATTR_MERCURY_ISA_VERSION
	.align		4
        /*0060*/ 	.byte	0x03, 0x5f
        /*0062*/ 	.short	0x0101


	//----- nvinfo : EIATTR_VRC_CTA_INIT_COUNT
	.align		4
        /*0064*/ 	.byte	0x02, 0x4a
	.zero		1
	.zero		1


	//----- nvinfo : EIATTR_EXIT_INSTR_OFFSETS
	.align		4
        /*0068*/ 	.byte	0x04, 0x1c
        /*006a*/ 	.short	(.L_19 - .L_18)


	//   ....[0]....
.L_18:
        /*006c*/ 	.word	0x00000110


	//   ....[1]....
        /*0070*/ 	.word	0x00000160


	//   ....[2]....
        /*0074*/ 	.word	0x00000530


	//----- nvinfo : EIATTR_CRS_STACK_SIZE
	.align		4
.L_19:
        /*0078*/ 	.byte	0x04, 0x1e
        /*007a*/ 	.short	(.L_21 - .L_20)
.L_20:
        /*007c*/ 	.word	0x00000000


	//----- nvinfo : EIATTR_CBANK_PARAM_SIZE
	.align		4
.L_21:
        /*0080*/ 	.byte	0x03, 0x19
        /*0082*/ 	.short	0x0028


	//----- nvinfo : EIATTR_PARAM_CBANK
	.align		4
        /*0084*/ 	.byte	0x04, 0x0a
        /*0086*/ 	.short	(.L_23 - .L_22)
	.align		4
.L_22:
        /*0088*/ 	.word	index@(.nv.constant0.cuda_calc_diff)
        /*008c*/ 	.short	0x0380
        /*008e*/ 	.short	0x0028


	//----- nvinfo : EIATTR_SW_WAR
	.align		4
.L_23:
        /*0090*/ 	.byte	0x04, 0x36
        /*0092*/ 	.short	(.L_25 - .L_24)
.L_24:
        /*0094*/ 	.word	0x00000008
.L_25:


//--------------------- .nv.callgraph             --------------------------
	.section	.nv.callgraph,"",@"SHT_CUDA_CALLGRAPH"
	.align	4
	.sectionentsize	8
	.align		4
        /*0000*/ 	.word	0x00000000
	.align		4
        /*0004*/ 	.word	0xffffffff
	.align		4
        /*0008*/ 	.word	0x00000000
	.align		4
        /*000c*/ 	.word	0xfffffffe
	.align		4
        /*0010*/ 	.word	0x00000000
	.align		4
        /*0014*/ 	.word	0xfffffffd
	.align		4
        /*0018*/ 	.word	0x00000000
	.align		4
        /*001c*/ 	.word	0xfffffffc


//--------------------- .text.cuda_calc_diff      --------------------------
	.section	.text.cuda_calc_diff,"ax",@progbits
	.align	128
        .global         cuda_calc_diff
        .type           cuda_calc_diff,@function
        .size           cuda_calc_diff,(.L_x_9 - cuda_calc_diff)
        .other          cuda_calc_diff,@"STO_CUDA_ENTRY STV_DEFAULT"
cuda_calc_diff:
.text.cuda_calc_diff:
[----:B------:R-:W-:Y:S01]  /*0000*/  LDC R1, c[0x0][0x37c] ;  /* 0x0000df00ff017b82 */ /* 0x000fe20000000800 */
[----:B------:R-:W0:Y:S07]  /*0010*/  S2R R3, SR_TID.X ;  /* 0x0000000000037919 */ /* 0x000e2e0000002100 */
[----:B------:R-:W0:Y:S01]  /*0020*/  LDC R0, c[0x0][0x360] ;  /* 0x0000d800ff007b82 */ /* 0x000e220000000800 */
[----:B------:R-:W1:Y:S01]  /*0030*/  LDCU.64 UR6, c[0x0][0x398] ;  /* 0x00007300ff0677ac */ /* 0x000e620008000a00 */
[----:B------:R-:W2:Y:S06]  /*0040*/  S2R R5, SR_TID.Y ;  /* 0x0000000000057919 */ /* 0x000eac0000002200 */
[----:B------:R-:W0:Y:S08]  /*0050*/  S2UR UR4, SR_CTAID.X ;  /* 0x00000000000479c3 */ /* 0x000e300000002500 */
[----:B------:R-:W2:Y:S08]  /*0060*/  S2UR UR5, SR_CTAID.Y ;  /* 0x00000000000579c3 */ /* 0x000eb00000002600 */
[----:B------:R-:W2:Y:S08]  /*0070*/  LDC R2, c[0x0][0x364] ;  /* 0x0000d900ff027b82 */ /* 0x000eb00000000800 */
[----:B------:R-:W3:Y:S01]  /*0080*/  LDC R17, c[0x0][0x380] ;  /* 0x0000e000ff117b82 */ /* 0x000ee20000000800 */
[----:B0-----:R-:W-:-:S02]  /*0090*/  IMAD R0, R0, UR4, R3 ;  /* 0x0000000400007c24 */ /* 0x001fc4000f8e0203 */
[----:B--2---:R-:W-:Y:S01]  /*00a0*/  IMAD R2, R2, UR5, R5 ;  /* 0x0000000502027c24 */ /* 0x004fe2000f8e0205 */
[----:B------:R-:W0:Y:S03]  /*00b0*/  LDCU.64 UR4, c[0x0][0x358] ;  /* 0x00006b00ff0477ac */ /* 0x000e260008000a00 */
[----:B---3--:R-:W-:-:S05]  /*00c0*/  IMAD R0, R0, R17, R2 ;  /* 0x0000001100007224 */ /* 0x008fca00078e0202 */
[----:B-1----:R-:W-:-:S04]  /*00d0*/  IADD3 R2, P0, PT, R0, UR6, RZ ;  /* 0x0000000600027c10 */ /* 0x002fc8000ff1e0ff */
[----:B------:R-:W-:-:S05]  /*00e0*/  LEA.HI.X.SX32 R3, R0, UR7, 0x1, P0 ;  /* 0x0000000700037c11 */ /* 0x000fca00080f0eff */
[----:B0-----:R-:W2:Y:S02]  /*00f0*/  LDG.E.U8 R4, desc[UR4][R2.64] ;  /* 0x0000000402047981 */ /* 0x001ea4000c1e1100 */
[----:B--2---:R-:W-:-:S13]  /*0100*/  ISETP.NE.AND P0, PT, R4, RZ, PT ;  /* 0x000000ff0400720c */ /* 0x004fda0003f05270 */
[----:B------:R-:W-:Y:S05]  /*0110*/  @P0 EXIT ;  /* 0x000000000000094d */ /* 0x000fea0003800000 */
[----:B------:R-:W0:Y:S02]  /*0120*/  LDC.64 R4, c[0x0][0x388] ;  /* 0x0000e200ff047b82 */ /* 0x000e240000000a00 */
[----:B0-----:R-:W-:-:S05]  /*0130*/  IMAD.WIDE R4, R0, 0x4, R4 ;  /* 0x0000000400047825 */ /* 0x001fca00078e0204 */
[----:B------:R-:W2:Y:S02]  /*0140*/  LDG.E R11, desc[UR4][R4.64] ;  /* 0x00000004040b7981 */ /* 0x000ea4000c1e1900 */
[----:B--2---:R-:W-:-:S13]  /*0150*/  FSETP.GT.AND P0, PT, R11, RZ, PT ;  /* 0x000000ff0b00720b */ /* 0x004fda0003f04000 */
[----:B------:R-:W-:Y:S05]  /*0160*/  @!P0 EXIT ;  /* 0x000000000000894d */ /* 0x000fea0003800000 */
[----:B------:R-:W0:Y:S01]  /*0170*/  LDC.64 R8, c[0x0][0x390] ;  /* 0x0000e400ff087b82 */ /* 0x000e220000000a00 */
[----:B------:R-:W-:-:S04]  /*0180*/  IADD3 R20, P0, PT, R2, R17, RZ ;  /* 0x0000001102147210 */ /* 0x000fc80007f1e0ff */
[----:B------:R-:W-:-:S05]  /*0190*/  LEA.HI.X.SX32 R21, R17, R3, 0x1, P0 ;  /* 0x0000000311157211 */ /* 0x000fca00000f0eff */
[----:B------:R-:W2:Y:S01]  /*01a0*/  LDG.E.U8 R20, desc[UR4][R20.64] ;  /* 0x0000000414147981 */ /* 0x000ea2000c1e1100 */
[----:B0-----:R-:W-:-:S05]  /*01b0*/  IMAD.WIDE R6, R0, 0x4, R8 ;  /* 0x0000000400067825 */ /* 0x001fca00078e0208 */
[----:B------:R-:W3:Y:S01]  /*01c0*/  LDG.E R10, desc[UR4][R6.64] ;  /* 0x00000004060a7981 */ /* 0x000ee2000c1e1900 */
[----:B------:R-:W-:Y:S01]  /*01d0*/  IADD3 R15, PT, PT, R0, -R17, RZ ;  /* 0x80000011000f7210 */ /* 0x000fe20007ffe0ff */
[----:B------:R-:W-:Y:S01]  /*01e0*/  BSSY.RECONVERGENT B0, `(.L_x_0) ;  /* 0x0000010000007945 */ /* 0x000fe20003800200 */
[----:B------:R-:W-:Y:S02]  /*01f0*/  HFMA2 R19, -RZ, RZ, 0, 0 ;  /* 0x00000000ff137431 */ /* 0x000fe400000001ff */
[----:B------:R-:W-:-:S04]  /*0200*/  IADD3 R12, P1, PT, R15, UR6, RZ ;  /* 0x000000060f0c7c10 */ /* 0x000fc8000ff3e0ff */
[----:B------:R-:W-:Y:S02]  /*0210*/  LEA.HI.X.SX32 R13, R15, UR7, 0x1, P1 ;  /* 0x000000070f0d7c11 */ /* 0x000fe400088f0eff */
[----:B--2---:R-:W-:Y:S01]  /*0220*/  ISETP.NE.AND P0, PT, R20, RZ, PT ;  /* 0x000000ff1400720c */ /* 0x004fe20003f05270 */
[----:B---3--:R-:W-:-:S04]  /*0230*/  FMUL R10, R10, 0.25 ;  /* 0x3e8000000a0a7820 */ /* 0x008fc80000400000 */
[----:B------:R-:W-:-:S08]  /*0240*/  FMUL R11, R11, R10 ;  /* 0x0000000a0b0b7220 */ /* 0x000fd00000400000 */
[----:B------:R-:W-:Y:S05]  /*0250*/  @P0 BRA `(.L_x_1) ;  /* 0x0000000000200947 */ /* 0x000fea0003800000 */
[----:B------:R-:W-:Y:S01]  /*0260*/  IMAD.WIDE R20, R17, 0x4, R6 ;  /* 0x0000000411147825 */ /* 0x000fe200078e0206 */
[----:B------:R-:W0:Y:S05]  /*0270*/  LDC.64 R18, c[0x0][0x3a0] ;  /* 0x0000e800ff127b82 */ /* 0x000e2a0000000a00 */
[----:B------:R-:W2:Y:S01]  /*0280*/  LDG.E R20, desc[UR4][R20.64] ;  /* 0x0000000414147981 */ /* 0x000ea2000c1e1900 */
[----:B------:R-:W-:-:S05]  /*0290*/  IADD3 R17, PT, PT, R0, R17, RZ ;  /* 0x0000001100117210 */ /* 0x000fca0007ffe0ff */
[----:B0-----:R-:W-:-:S04]  /*02a0*/  IMAD.WIDE R16, R17, 0x4, R18 ;  /* 0x0000000411107825 */ /* 0x001fc800078e0212 */
[----:B--2---:R-:W-:-:S05]  /*02b0*/  FMUL R23, R11, R20 ;  /* 0x000000140b177220 */ /* 0x004fca0000400000 */
[----:B------:R0:W-:Y:S01]  /*02c0*/  REDG.E.ADD.F32.FTZ.RN.STRONG.GPU desc[UR4][R16.64], R23 ;  /* 0x00000017100079a6 */ /* 0x0001e2000c12f304 */
[----:B------:R-:W-:-:S07]  /*02d0*/  FADD R19, RZ, R20 ;  /* 0x00000014ff137221 */ /* 0x000fce0000000000 */
.L_x_1:
[----:B------:R-:W-:Y:S05]  /*02e0*/  BSYNC.RECONVERGENT B0 ;  /* 0x0000000000007941 */ /* 0x000fea0003800200 */
.L_x_0:
[----:B------:R-:W2:Y:S01]  /*02f0*/  LDG.E.U8 R12, desc[UR4][R12.64] ;  /* 0x000000040c0c7981 */ /* 0x000ea2000c1e1100 */
[----:B------:R-:W-:Y:S01]  /*0300*/  BSSY.RECONVERGENT B0, `(.L_x_2) ;  /* 0x000000a000007945 */ /* 0x000fe20003800200 */
[----:B--2---:R-:W-:-:S13]  /*0310*/  ISETP.NE.AND P0, PT, R12, RZ, PT ;  /* 0x000000ff0c00720c */ /* 0x004fda0003f05270 */
[----:B------:R-:W-:Y:S05]  /*0320*/  @P0 BRA `(.L_x_3) ;  /* 0x00000000001c0947 */ /* 0x000fea0003800000 */
[C---:B------:R-:W-:Y:S01]  /*0330*/  IMAD.WIDE R8, R15.reuse, 0x4, R8 ;  /* 0x000000040f087825 */ /* 0x040fe200078e0208 */
[----:B------:R-:W1:Y:S05]  /*0340*/  LDC.64 R12, c[0x0][0x3a0] ;  /* 0x0000e800ff0c7b82 */ /* 0x000e6a0000000a00 */
[----:B------:R-:W2:Y:S01]  /*0350*/  LDG.E R8, desc[UR4][R8.64] ;  /* 0x0000000408087981 */ /* 0x000ea2000c1e1900 */
[----:B-1----:R-:W-:-:S04]  /*0360*/  IMAD.WIDE R12, R15, 0x4, R12 ;  /* 0x000000040f0c7825 */ /* 0x002fc800078e020c */
[----:B--2---:R-:W-:-:S05]  /*0370*/  FMUL R15, R11, R8 ;  /* 0x000000080b0f7220 */ /* 0x004fca0000400000 */
[----:B------:R1:W-:Y:S01]  /*0380*/  REDG.E.ADD.F32.FTZ.RN.STRONG.GPU desc[UR4][R12.64], R15 ;  /* 0x0000000f0c0079a6 */ /* 0x0003e2000c12f304 */
[----:B------:R-:W-:-:S07]  /*0390*/  FADD R19, R19, R8 ;  /* 0x0000000813137221 */ /* 0x000fce0000000000 */
.L_x_3:
[----:B------:R-:W-:Y:S05]  /*03a0*/  BSYNC.RECONVERGENT B0 ;  /* 0x0000000000007941 */ /* 0x000fea0003800200 */
.L_x_2:
[----:B-1----:R-:W2:Y:S01]  /*03b0*/  LDG.E.U8 R12, desc[UR4][R2.64+0x1] ;  /* 0x00000104020c7981 */ /* 0x002ea2000c1e1100 */
[----:B------:R-:W1:Y:S01]  /*03c0*/  LDC.64 R8, c[0x0][0x3a0] ;  /* 0x0000e800ff087b82 */ /* 0x000e620000000a00 */
[----:B------:R-:W-:Y:S01]  /*03d0*/  BSSY.RECONVERGENT B0, `(.L_x_4) ;  /* 0x0000008000007945 */ /* 0x000fe20003800200 */
[----:B-1----:R-:W-:Y:S01]  /*03e0*/  IMAD.WIDE R8, R0, 0x4, R8 ;  /* 0x0000000400087825 */ /* 0x002fe200078e0208 */
[----:B--2---:R-:W-:-:S13]  /*03f0*/  ISETP.NE.AND P0, PT, R12, RZ, PT ;  /* 0x000000ff0c00720c */ /* 0x004fda0003f05270 */
[----:B------:R-:W-:Y:S05]  /*0400*/  @P0 BRA `(.L_x_5) ;  /* 0x0000000000100947 */ /* 0x000fea0003800000 */
[----:B------:R-:W2:Y:S02]  /*0410*/  LDG.E R0, desc[UR4][R6.64+0x4] ;  /* 0x0000040406007981 */ /* 0x000ea4000c1e1900 */
[----:B--2---:R-:W-:-:S05]  /*0420*/  FMUL R13, R11, R0 ;  /* 0x000000000b0d7220 */ /* 0x004fca0000400000 */
[----:B------:R1:W-:Y:S01]  /*0430*/  REDG.E.ADD.F32.FTZ.RN.STRONG.GPU desc[UR4][R8.64+0x4], R13 ;  /* 0x0000040d080079a6 */ /* 0x0003e2000c12f304 */
[----:B------:R-:W-:-:S07]  /*0440*/  FADD R19, R19, R0 ;  /* 0x0000000013137221 */ /* 0x000fce0000000000 */
.L_x_5:
[----:B------:R-:W-:Y:S05]  /*0450*/  BSYNC.RECONVERGENT B0 ;  /* 0x0000000000007941 */ /* 0x000fea0003800200 */
.L_x_4:
[----:B------:R-:W2:Y:S01]  /*0460*/  LDG.E.U8 R2, desc[UR4][R2.64+-0x1] ;  /* 0xffffff0402027981 */ /* 0x000ea2000c1e1100 */
[----:B------:R-:W-:Y:S01]  /*0470*/  BSSY.RECONVERGENT B0, `(.L_x_6) ;  /* 0x0000007000007945 */ /* 0x000fe20003800200 */
[----:B--2---:R-:W-:-:S13]  /*0480*/  ISETP.NE.AND P0, PT, R2, RZ, PT ;  /* 0x000000ff0200720c */ /* 0x004fda0003f05270 */
[----:B------:R-:W-:Y:S05]  /*0490*/  @P0 BRA `(.L_x_7) ;  /* 0x0000000000100947 */ /* 0x000fea0003800000 */
[----:B------:R-:W2:Y:S02]  /*04a0*/  LDG.E R6, desc[UR4][R6.64+-0x4] ;  /* 0xfffffc0406067981 */ /* 0x000ea4000c1e1900 */
[----:B--2---:R-:W-:-:S05]  /*04b0*/  FMUL R11, R11, R6 ;  /* 0x000000060b0b7220 */ /* 0x004fca0000400000 */
[----:B------:R2:W-:Y:S01]  /*04c0*/  REDG.E.ADD.F32.FTZ.RN.STRONG.GPU desc[UR4][R8.64+-0x4], R11 ;  /* 0xfffffc0b080079a6 */ /* 0x0005e2000c12f304 */
[----:B------:R-:W-:-:S07]  /*04d0*/  FADD R19, R19, R6 ;  /* 0x0000000613137221 */ /* 0x000fce0000000000 */
.L_x_7:
[----:B------:R-:W-:Y:S05]  /*04e0*/  BSYNC.RECONVERGENT B0 ;  /* 0x0000000000007941 */ /* 0x000fea0003800200 */
.L_x_6:
[----:B------:R-:W3:Y:S01]  /*04f0*/  LDG.E R3, desc[UR4][R4.64] ;  /* 0x0000000404037981 */ /* 0x000ee2000c1e1900 */
[----:B------:R-:W-:-:S04]  /*0500*/  FFMA R10, -R10, R19, 1 ;  /* 0x3f8000000a0a7423 */ /* 0x000fc80000000113 */
[----:B---3--:R-:W-:-:S05]  /*0510*/  FMUL R3, R10, R3 ;  /* 0x000000030a037220 */ /* 0x008fca0000400000 */
[----:B------:R-:W-:Y:S01]  /*0520*/  STG.E desc[UR4][R4.64], R3 ;  /* 0x0000000304007986 */ /* 0x000fe2000c101904 */
[----:B------:R-:W-:Y:S05]  /*0530*/  EXIT ;  /* 0x000000000000794d */ /* 0x000fea0003800000 */
.L_x_8:
[----:B------:R-:W-:-:S00]  /*0540*/  BRA `(.L_x_8) ;  /* 0xfffffffc00fc7947 */ /* 0x000fc0000383ffff */
[----:B------:R-:W-:-:S00]  /*0550*/  NOP ;  /* 0x0000000000007918 */ /* 0x000fc00000000000 */
        /* <DEDUP_REMOVED lines=10> */
.L_x_9:


//--------------------- .nv.shared.reserved.0     --------------------------
	.section	.nv.shared.reserved.0,"aw",@nobits
	.weak		__nv_reservedSMEM_offset_0_alias
	.size		__nv_reservedSMEM_offset_0_alias, 0, 64
	.other		__nv_reservedSMEM_offset_0_alias,@"STO_CUDA_RESERVED_SHARED STV_DEFAULT"
__nv_reservedSMEM_offset_0_alias:
	.zero		0
	.zero		64


//--------------------- .nv.constant0.cuda_calc_diff --------------------------
	.section	.nv.constant0.cuda_calc_diff,"a",@progbits
	.sectionflags	@""
	.align	4
.nv.constant0.cuda_calc_diff:
	.zero		936


//--------------------- SYMBOLS --------------------------

	.type		.nv.reservedSmem.offset0,@object
	.size		.nv.reservedSmem.offset0,0x4
